//
// Generated by NVIDIA NVVM Compiler
//
// Compiler Build ID: CL-36424714
// Cuda compilation tools, release 13.0, V13.0.88
// Based on NVVM 20.0.0
//

.version 9.0
.target sm_100
.address_size 64

	// .globl	_Z16checkEndianEntryPc

.visible .entry _Z16checkEndianEntryPc(
	.param .u64 .ptr .align 1 _Z16checkEndianEntryPc_param_0
)
{
	.reg .b16 	%rs<2>;
	.reg .b64 	%rd<3>;

	ld.param.u64 	%rd1, [_Z16checkEndianEntryPc_param_0];
	cvta.to.global.u64 	%rd2, %rd1;
	mov.b16 	%rs1, 255;
	st.global.u8 	[%rd2], %rs1;
	ret;

}


// ===== COMPILED SASS (sm_100) =====

	.target	sm_100

	.elftype	@"ET_EXEC"


//--------------------- .note.nv.tkinfo           --------------------------
	.section	.note.nv.tkinfo,"",@"SHT_NOTE"
	.sectionflags	@"SHF_NOTE_NV_TKINFO"
	.tkinfo
        /*0018*/ 	.word	0x00000002
        /*0030*/ 	.string	""
        /*0030*/ 	.string	"ptxas"
        /*0030*/ 	.string	"Cuda compilation tools, release 13.0, V13.0.88"
        /*0030*/ 	.string	"Build cuda_13.0.r13.0/compiler.36424714_0"
        /*0030*/ 	.string	"-arch sm_100 -m 64 "



//--------------------- .note.nv.cuinfo           --------------------------
	.section	.note.nv.cuinfo,"",@"SHT_NOTE"
	.sectionflags	@"SHF_NOTE_NV_CUINFO"
        /*0018*/ 	.short	0x0002
        /*001a*/ 	.short	0x0064
        /*001c*/ 	.short	0x0082
	.zero		2


//--------------------- .nv.info                  --------------------------
	.section	.nv.info,"",@"SHT_CUDA_INFO"
	.align	4


	//----- nvinfo : EIATTR_REGCOUNT
	.align		4
        /*0000*/ 	.byte	0x04, 0x2f
        /*0002*/ 	.short	(.L_1 - .L_0)
	.align		4
.L_0:
        /*0004*/ 	.word	index@(_Z16checkEndianEntryPc)
        /*0008*/ 	.word	0x00000006


	//----- nvinfo : EIATTR_FRAME_SIZE
	.align		4
.L_1:
        /*000c*/ 	.byte	0x04, 0x11
        /*000e*/ 	.short	(.L_3 - .L_2)
	.align		4
.L_2:
        /*0010*/ 	.word	index@(_Z16checkEndianEntryPc)
        /*0014*/ 	.word	0x00000000


	//----- nvinfo : EIATTR_MIN_STACK_SIZE
	.align		4
.L_3:
        /*0018*/ 	.byte	0x04, 0x12
        /*001a*/ 	.short	(.L_5 - .L_4)
	.align		4
.L_4:
        /*001c*/ 	.word	index@(_Z16checkEndianEntryPc)
        /*0020*/ 	.word	0x00000000
.L_5:


//--------------------- .nv.compat                --------------------------
	.section	.nv.compat,"",@"SHT_CUDA_COMPAT_INFO"
	.align	4
        /*0000*/ 	.byte	0x02, 0x09, 0x00, 0x00, 0x02, 0x02, 0x01, 0x00, 0x02, 0x05, 0x05, 0x00, 0x03, 0x07, 0x01, 0x01
        /*0010*/ 	.byte	0x02, 0x03, 0x00, 0x00, 0x02, 0x06, 0x01, 0x00, 0x04, 0x0b, 0x08, 0x00, 0x09, 0x00, 0x00, 0x00
        /*0020*/ 	.byte	0x00, 0x00, 0x00, 0x00


//--------------------- .nv.info._Z16checkEndianEntryPc --------------------------
	.section	.nv.info._Z16checkEndianEntryPc,"",@"SHT_CUDA_INFO"
	.sectionflags	@""
	.align	4


	//----- nvinfo : EIATTR_CUDA_API_VERSION
	.align		4
        /*0000*/ 	.byte	0x04, 0x37
        /*0002*/ 	.short	(.L_7 - .L_6)
.L_6:
        /*0004*/ 	.word	0x00000082


	//----- nvinfo : EIATTR_KPARAM_INFO
	.align		4
.L_7:
        /*0008*/ 	.byte	0x04, 0x17
        /*000a*/ 	.short	(.L_9 - .L_8)
.L_8:
        /*000c*/ 	.word	0x00000000
        /*0010*/ 	.short	0x0000
        /*0012*/ 	.short	0x0000
        /*0014*/ 	.byte	0x00, 0xf5, 0x21, 0x00


	//----- nvinfo : EIATTR_SPARSE_MMA_MASK
	.align		4
.L_9:
        /*0018*/ 	.byte	0x03, 0x50
        /*001a*/ 	.short	0x0000


	//----- nvinfo : EIATTR_MAXREG_COUNT
	.align		4
        /*001c*/ 	.byte	0x03, 0x1b
        /*001e*/ 	.short	0x00ff


	//----- nvinfo : EIATTR_MERCURY_ISA_VERSION
	.align		4
        /*0020*/ 	.byte	0x03, 0x5f
        /*0022*/ 	.short	0x0101


	//----- nvinfo : EIATTR_VRC_CTA_INIT_COUNT
	.align		4
        /*0024*/ 	.byte	0x02, 0x4a
	.zero		1
	.zero		1


	//----- nvinfo : EIATTR_EXIT_INSTR_OFFSETS
	.align		4
        /*0028*/ 	.byte	0x04, 0x1c
        /*002a*/ 	.short	(.L_11 - .L_10)


	//   ....[0]....
.L_10:
        /*002c*/ 	.word	0x00000050


	//----- nvinfo : EIATTR_CBANK_PARAM_SIZE
	.align		4
.L_11:
        /*0030*/ 	.byte	0x03, 0x19
        /*0032*/ 	.short	0x0008


	//----- nvinfo : EIATTR_PARAM_CBANK
	.align		4
        /*0034*/ 	.byte	0x04, 0x0a
        /*0036*/ 	.short	(.L_13 - .L_12)
	.align		4
.L_12:
        /*0038*/ 	.word	index@(.nv.constant0._Z16checkEndianEntryPc)
        /*003c*/ 	.short	0x0380
        /*003e*/ 	.short	0x0008


	//----- nvinfo : EIATTR_SW_WAR
	.align		4
.L_13:
        /*0040*/ 	.byte	0x04, 0x36
        /*0042*/ 	.short	(.L_15 - .L_14)
.L_14:
        /*0044*/ 	.word	0x00000008
.L_15:


//--------------------- .nv.callgraph             --------------------------
	.section	.nv.callgraph,"",@"SHT_CUDA_CALLGRAPH"
	.align	4
	.sectionentsize	8
	.align		4
        /*0000*/ 	.word	0x00000000
	.align		4
        /*0004*/ 	.word	0xffffffff
	.align		4
        /*0008*/ 	.word	0x00000000
	.align		4
        /*000c*/ 	.word	0xfffffffe
	.align		4
        /*0010*/ 	.word	0x00000000
	.align		4
        /*0014*/ 	.word	0xfffffffd
	.align		4
        /*0018*/ 	.word	0x00000000
	.align		4
        /*001c*/ 	.word	0xfffffffc


//--------------------- .text._Z16checkEndianEntryPc --------------------------
	.section	.text._Z16checkEndianEntryPc,"ax",@progbits
	.align	128
        .global         _Z16checkEndianEntryPc
        .type           _Z16checkEndianEntryPc,@function
        .size           _Z16checkEndianEntryPc,(.L_x_1 - _Z16checkEndianEntryPc)
        .other          _Z16checkEndianEntryPc,@"STO_CUDA_ENTRY STV_DEFAULT"
_Z16checkEndianEntryPc:
.text._Z16checkEndianEntryPc:
[----:B------:R-:W-:Y:S08]  /*0000*/  LDC R1, c[0x0][0x37c] ;  /* 0x0000df00ff017b82 */ /* 0x000ff00000000800 */
[----:B------:R-:W0:Y:S01]  /*0010*/  LDC.64 R2, c[0x0][0x380] ;  /* 0x0000e000ff027b82 */ /* 0x000e220000000a00 */
[----:B------:R-:W0:Y:S01]  /*0020*/  LDCU.64 UR4, c[0x0][0x358] ;  /* 0x00006b00ff0477ac */ /* 0x000e220008000a00 */
[----:B------:R-:W-:-:S05]  /*0030*/  HFMA2 R0, -RZ, RZ, 0, 1.5199184417724609375e-05 ;  /* 0x000000ffff007431 */ /* 0x000fca00000001ff */
[----:B0-----:R-:W-:Y:S01]  /*0040*/  STG.E.U8 desc[UR4][R2.64], R0 ;  /* 0x0000000002007986 */ /* 0x001fe2000c101104 */
[----:B------:R-:W-:Y:S05]  /*0050*/  EXIT ;  /* 0x000000000000794d */ /* 0x000fea0003800000 */
.L_x_0:
[----:B------:R-:W-:-:S00]  /*0060*/  BRA `(.L_x_0) ;  /* 0xfffffffc00fc7947 */ /* 0x000fc0000383ffff */
[----:B------:R-:W-:-:S00]  /*0070*/  NOP ;  /* 0x0000000000007918 */ /* 0x000fc00000000000 */
        /* <DEDUP_REMOVED lines=8> */
.L_x_1:


//--------------------- .nv.shared.reserved.0     --------------------------
	.section	.nv.shared.reserved.0,"aw",@nobits
	.weak		__nv_reservedSMEM_offset_0_alias
	.size		__nv_reservedSMEM_offset_0_alias, 0, 64
	.other		__nv_reservedSMEM_offset_0_alias,@"STO_CUDA_RESERVED_SHARED STV_DEFAULT"
__nv_reservedSMEM_offset_0_alias:
	.zero		0
	.zero		64


//--------------------- .nv.constant0._Z16checkEndianEntryPc --------------------------
	.section	.nv.constant0._Z16checkEndianEntryPc,"a",@progbits
	.sectionflags	@""
	.align	4
.nv.constant0._Z16checkEndianEntryPc:
	.zero		904


//--------------------- SYMBOLS --------------------------

	.type		.nv.reservedSmem.offset0,@object
	.size		.nv.reservedSmem.offset0,0x4
